//
// Generated by NVIDIA NVVM Compiler
//
// Compiler Build ID: CL-36424714
// Cuda compilation tools, release 13.0, V13.0.88
// Based on NVVM 20.0.0
//

.version 9.0
.target sm_100
.address_size 64

	// .globl	_Z8checkSumibPiS_
.extern .func  (.param .b32 func_retval0) vprintf
(
	.param .b64 vprintf_param_0,
	.param .b64 vprintf_param_1
)
;
.global .align 1 .b8 $str[47] = {73, 39, 109, 32, 116, 104, 114, 101, 97, 100, 32, 37, 100, 46, 32, 84, 104, 101, 32, 109, 97, 120, 105, 109, 117, 109, 32, 115, 117, 109, 32, 73, 32, 102, 111, 117, 110, 100, 32, 105, 115, 32, 37, 100, 46, 10};

.visible .entry _Z8checkSumibPiS_(
	.param .u32 _Z8checkSumibPiS__param_0,
	.param .u8 _Z8checkSumibPiS__param_1,
	.param .u64 .ptr .align 1 _Z8checkSumibPiS__param_2,
	.param .u64 .ptr .align 1 _Z8checkSumibPiS__param_3
)
{
	.local .align 8 .b8 	__local_depot0[8];
	.reg .b64 	%SP;
	.reg .b64 	%SPL;
	.reg .pred 	%p<11>;
	.reg .b16 	%rs<2>;
	.reg .b32 	%r<160>;
	.reg .b64 	%rd<20>;

	mov.u64 	%SPL, __local_depot0;
	cvta.local.u64 	%SP, %SPL;
	ld.param.u32 	%r45, [_Z8checkSumibPiS__param_0];
	ld.param.s8 	%rs1, [_Z8checkSumibPiS__param_1];
	ld.param.u64 	%rd4, [_Z8checkSumibPiS__param_2];
	ld.param.u64 	%rd3, [_Z8checkSumibPiS__param_3];
	cvta.to.global.u64 	%rd1, %rd4;
	mov.u32 	%r46, %ntid.x;
	mov.u32 	%r47, %ctaid.x;
	mul.lo.s32 	%r1, %r46, %r47;
	mov.u32 	%r2, %tid.x;
	add.s32 	%r3, %r1, %r2;
	setp.le.s32 	%p1, %r45, %r3;
	@%p1 bra 	$L__BB0_15;
	sub.s32 	%r4, %r45, %r3;
	and.b32  	%r5, %r4, 15;
	sub.s32 	%r51, %r1, %r45;
	add.s32 	%r52, %r51, %r2;
	setp.gt.u32 	%p2, %r52, -16;
	mov.b32 	%r159, -2147483648;
	mov.b32 	%r145, 0;
	mov.u32 	%r144, %r3;
	@%p2 bra 	$L__BB0_4;
	and.b32  	%r55, %r4, -16;
	neg.s32 	%r139, %r55;
	add.s64 	%rd2, %rd1, 32;
	mov.b32 	%r159, -2147483648;
	mov.b32 	%r145, 0;
	mov.u32 	%r144, %r3;
$L__BB0_3:
	.pragma "nounroll";
	mul.wide.s32 	%rd5, %r144, 4;
	add.s64 	%rd6, %rd2, %rd5;
	ld.global.u32 	%r56, [%rd6+-32];
	add.s32 	%r57, %r56, %r145;
	max.s32 	%r58, %r57, %r159;
	ld.global.u32 	%r59, [%rd6+-28];
	add.s32 	%r60, %r59, %r57;
	max.s32 	%r61, %r60, %r58;
	ld.global.u32 	%r62, [%rd6+-24];
	add.s32 	%r63, %r62, %r60;
	max.s32 	%r64, %r63, %r61;
	ld.global.u32 	%r65, [%rd6+-20];
	add.s32 	%r66, %r65, %r63;
	max.s32 	%r67, %r66, %r64;
	ld.global.u32 	%r68, [%rd6+-16];
	add.s32 	%r69, %r68, %r66;
	max.s32 	%r70, %r69, %r67;
	ld.global.u32 	%r71, [%rd6+-12];
	add.s32 	%r72, %r71, %r69;
	max.s32 	%r73, %r72, %r70;
	ld.global.u32 	%r74, [%rd6+-8];
	add.s32 	%r75, %r74, %r72;
	max.s32 	%r76, %r75, %r73;
	ld.global.u32 	%r77, [%rd6+-4];
	add.s32 	%r78, %r77, %r75;
	max.s32 	%r79, %r78, %r76;
	ld.global.u32 	%r80, [%rd6];
	add.s32 	%r81, %r80, %r78;
	max.s32 	%r82, %r81, %r79;
	ld.global.u32 	%r83, [%rd6+4];
	add.s32 	%r84, %r83, %r81;
	max.s32 	%r85, %r84, %r82;
	ld.global.u32 	%r86, [%rd6+8];
	add.s32 	%r87, %r86, %r84;
	max.s32 	%r88, %r87, %r85;
	ld.global.u32 	%r89, [%rd6+12];
	add.s32 	%r90, %r89, %r87;
	max.s32 	%r91, %r90, %r88;
	ld.global.u32 	%r92, [%rd6+16];
	add.s32 	%r93, %r92, %r90;
	max.s32 	%r94, %r93, %r91;
	ld.global.u32 	%r95, [%rd6+20];
	add.s32 	%r96, %r95, %r93;
	max.s32 	%r97, %r96, %r94;
	ld.global.u32 	%r98, [%rd6+24];
	add.s32 	%r99, %r98, %r96;
	max.s32 	%r100, %r99, %r97;
	ld.global.u32 	%r101, [%rd6+28];
	add.s32 	%r145, %r101, %r99;
	max.s32 	%r159, %r145, %r100;
	add.s32 	%r144, %r144, 16;
	add.s32 	%r139, %r139, 16;
	setp.ne.s32 	%p3, %r139, 0;
	@%p3 bra 	$L__BB0_3;
$L__BB0_4:
	setp.eq.s32 	%p4, %r5, 0;
	@%p4 bra 	$L__BB0_13;
	and.b32  	%r19, %r4, 7;
	setp.lt.u32 	%p5, %r5, 8;
	@%p5 bra 	$L__BB0_7;
	mul.wide.s32 	%rd7, %r144, 4;
	add.s64 	%rd8, %rd1, %rd7;
	ld.global.u32 	%r103, [%rd8];
	add.s32 	%r104, %r103, %r145;
	max.s32 	%r105, %r104, %r159;
	ld.global.u32 	%r106, [%rd8+4];
	add.s32 	%r107, %r106, %r104;
	max.s32 	%r108, %r107, %r105;
	ld.global.u32 	%r109, [%rd8+8];
	add.s32 	%r110, %r109, %r107;
	max.s32 	%r111, %r110, %r108;
	ld.global.u32 	%r112, [%rd8+12];
	add.s32 	%r113, %r112, %r110;
	max.s32 	%r114, %r113, %r111;
	ld.global.u32 	%r115, [%rd8+16];
	add.s32 	%r116, %r115, %r113;
	max.s32 	%r117, %r116, %r114;
	ld.global.u32 	%r118, [%rd8+20];
	add.s32 	%r119, %r118, %r116;
	max.s32 	%r120, %r119, %r117;
	ld.global.u32 	%r121, [%rd8+24];
	add.s32 	%r122, %r121, %r119;
	max.s32 	%r123, %r122, %r120;
	ld.global.u32 	%r124, [%rd8+28];
	add.s32 	%r145, %r124, %r122;
	max.s32 	%r159, %r145, %r123;
	add.s32 	%r144, %r144, 8;
$L__BB0_7:
	setp.eq.s32 	%p6, %r19, 0;
	@%p6 bra 	$L__BB0_13;
	and.b32  	%r27, %r4, 3;
	setp.lt.u32 	%p7, %r19, 4;
	@%p7 bra 	$L__BB0_10;
	mul.wide.s32 	%rd9, %r144, 4;
	add.s64 	%rd10, %rd1, %rd9;
	ld.global.u32 	%r126, [%rd10];
	add.s32 	%r127, %r126, %r145;
	max.s32 	%r128, %r127, %r159;
	ld.global.u32 	%r129, [%rd10+4];
	add.s32 	%r130, %r129, %r127;
	max.s32 	%r131, %r130, %r128;
	ld.global.u32 	%r132, [%rd10+8];
	add.s32 	%r133, %r132, %r130;
	max.s32 	%r134, %r133, %r131;
	ld.global.u32 	%r135, [%rd10+12];
	add.s32 	%r145, %r135, %r133;
	max.s32 	%r159, %r145, %r134;
	add.s32 	%r144, %r144, 4;
$L__BB0_10:
	setp.eq.s32 	%p8, %r27, 0;
	@%p8 bra 	$L__BB0_13;
	neg.s32 	%r155, %r27;
$L__BB0_12:
	.pragma "nounroll";
	mul.wide.s32 	%rd11, %r144, 4;
	add.s64 	%rd12, %rd1, %rd11;
	ld.global.u32 	%r136, [%rd12];
	add.s32 	%r145, %r136, %r145;
	max.s32 	%r159, %r145, %r159;
	add.s32 	%r144, %r144, 1;
	add.s32 	%r155, %r155, 1;
	setp.ne.s32 	%p9, %r155, 0;
	@%p9 bra 	$L__BB0_12;
$L__BB0_13:
	cvta.to.global.u64 	%rd13, %rd3;
	mul.wide.s32 	%rd14, %r3, 4;
	add.s64 	%rd15, %rd13, %rd14;
	st.global.u32 	[%rd15], %r159;
	setp.eq.s16 	%p10, %rs1, 0;
	@%p10 bra 	$L__BB0_15;
	add.u64 	%rd16, %SP, 0;
	add.u64 	%rd17, %SPL, 0;
	st.local.v2.u32 	[%rd17], {%r3, %r159};
	mov.u64 	%rd18, $str;
	cvta.global.u64 	%rd19, %rd18;
	{ // callseq 0, 0
	.param .b64 param0;
	st.param.b64 	[param0], %rd19;
	.param .b64 param1;
	st.param.b64 	[param1], %rd16;
	.param .b32 retval0;
	call.uni (retval0), 
	vprintf, 
	(
	param0, 
	param1
	);
	ld.param.b32 	%r137, [retval0];
	} // callseq 0
$L__BB0_15:
	ret;

}


// ===== COMPILED SASS (sm_100) =====

	.target	sm_100

	.elftype	@"ET_EXEC"


//--------------------- .note.nv.tkinfo           --------------------------
	.section	.note.nv.tkinfo,"",@"SHT_NOTE"
	.sectionflags	@"SHF_NOTE_NV_TKINFO"
	.tkinfo
        /*0018*/ 	.word	0x00000002
        /*0030*/ 	.string	""
        /*0030*/ 	.string	"ptxas"
        /*0030*/ 	.string	"Cuda compilation tools, release 13.0, V13.0.88"
        /*0030*/ 	.string	"Build cuda_13.0.r13.0/compiler.36424714_0"
        /*0030*/ 	.string	"-arch sm_100 -m 64 "



//--------------------- .note.nv.cuinfo           --------------------------
	.section	.note.nv.cuinfo,"",@"SHT_NOTE"
	.sectionflags	@"SHF_NOTE_NV_CUINFO"
        /*0018*/ 	.short	0x0002
        /*001a*/ 	.short	0x0064
        /*001c*/ 	.short	0x0082
	.zero		2


//--------------------- .nv.info                  --------------------------
	.section	.nv.info,"",@"SHT_CUDA_INFO"
	.align	4


	//----- nvinfo : EIATTR_REGCOUNT
	.align		4
        /*0000*/ 	.byte	0x04, 0x2f
        /*0002*/ 	.short	(.L_2 - .L_1)
	.align		4
.L_1:
        /*0004*/ 	.word	index@(_Z8checkSumibPiS_)
        /*0008*/ 	.word	0x0000001f


	//----- nvinfo : EIATTR_FRAME_SIZE
	.align		4
.L_2:
        /*000c*/ 	.byte	0x04, 0x11
        /*000e*/ 	.short	(.L_4 - .L_3)
	.align		4
.L_3:
        /*0010*/ 	.word	index@(_Z8checkSumibPiS_)
        /*0014*/ 	.word	0x00000008


	//----- nvinfo : EIATTR_MIN_STACK_SIZE
	.align		4
.L_4:
        /*0018*/ 	.byte	0x04, 0x12
        /*001a*/ 	.short	(.L_6 - .L_5)
	.align		4
.L_5:
        /*001c*/ 	.word	index@(_Z8checkSumibPiS_)
        /*0020*/ 	.word	0x00000008
.L_6:


//--------------------- .nv.compat                --------------------------
	.section	.nv.compat,"",@"SHT_CUDA_COMPAT_INFO"
	.align	4
        /*0000*/ 	.byte	0x02, 0x09, 0x00, 0x00, 0x02, 0x02, 0x01, 0x00, 0x02, 0x05, 0x05, 0x00, 0x03, 0x07, 0x01, 0x01
        /*0010*/ 	.byte	0x02, 0x03, 0x00, 0x00, 0x02, 0x06, 0x01, 0x00, 0x04, 0x0b, 0x08, 0x00, 0x09, 0x00, 0x00, 0x00
        /*0020*/ 	.byte	0x00, 0x00, 0x00, 0x00


//--------------------- .nv.info._Z8checkSumibPiS_ --------------------------
	.section	.nv.info._Z8checkSumibPiS_,"",@"SHT_CUDA_INFO"
	.sectionflags	@""
	.align	4


	//----- nvinfo : EIATTR_CUDA_API_VERSION
	.align		4
        /*0000*/ 	.byte	0x04, 0x37
        /*0002*/ 	.short	(.L_8 - .L_7)
.L_7:
        /*0004*/ 	.word	0x00000082


	//----- nvinfo : EIATTR_KPARAM_INFO
	.align		4
.L_8:
        /*0008*/ 	.byte	0x04, 0x17
        /*000a*/ 	.short	(.L_10 - .L_9)
.L_9:
        /*000c*/ 	.word	0x00000000
        /*0010*/ 	.short	0x0003
        /*0012*/ 	.short	0x0010
        /*0014*/ 	.byte	0x00, 0xf5, 0x21, 0x00


	//----- nvinfo : EIATTR_KPARAM_INFO
	.align		4
.L_10:
        /*0018*/ 	.byte	0x04, 0x17
        /*001a*/ 	.short	(.L_12 - .L_11)
.L_11:
        /*001c*/ 	.word	0x00000000
        /*0020*/ 	.short	0x0002
        /*0022*/ 	.short	0x0008
        /*0024*/ 	.byte	0x00, 0xf5, 0x21, 0x00


	//----- nvinfo : EIATTR_KPARAM_INFO
	.align		4
.L_12:
        /*0028*/ 	.byte	0x04, 0x17
        /*002a*/ 	.short	(.L_14 - .L_13)
.L_13:
        /*002c*/ 	.word	0x00000000
        /*0030*/ 	.short	0x0001
        /*0032*/ 	.short	0x0004
        /*0034*/ 	.byte	0x00, 0xf0, 0x05, 0x00


	//----- nvinfo : EIATTR_KPARAM_INFO
	.align		4
.L_14:
        /*0038*/ 	.byte	0x04, 0x17
        /*003a*/ 	.short	(.L_16 - .L_15)
.L_15:
        /*003c*/ 	.word	0x00000000
        /*0040*/ 	.short	0x0000
        /*0042*/ 	.short	0x0000
        /*0044*/ 	.byte	0x00, 0xf0, 0x11, 0x00


	//----- nvinfo : EIATTR_SPARSE_MMA_MASK
	.align		4
.L_16:
        /*0048*/ 	.byte	0x03, 0x50
        /*004a*/ 	.short	0x0000


	//----- nvinfo : EIATTR_MAXREG_COUNT
	.align		4
        /*004c*/ 	.byte	0x03, 0x1b
        /*004e*/ 	.short	0x00ff


	//----- nvinfo : EIATTR_EXTERNS
	.align		4
        /*0050*/ 	.byte	0x04, 0x0f
        /*0052*/ 	.short	(.L_18 - .L_17)


	//   ....[0]....
	.align		4
.L_17:
        /*0054*/ 	.word	index@(vprintf)


	//----- nvinfo : EIATTR_MERCURY_ISA_VERSION
	.align		4
.L_18:
        /*0058*/ 	.byte	0x03, 0x5f
        /*005a*/ 	.short	0x0101


	//----- nvinfo : EIATTR_VRC_CTA_INIT_COUNT
	.align		4
        /*005c*/ 	.byte	0x02, 0x4a
	.zero		1
	.zero		1


	//----- nvinfo : EIATTR_SYSCALL_OFFSETS
	.align		4
        /*0060*/ 	.byte	0x04, 0x46
        /*0062*/ 	.short	(.L_20 - .L_19)


	//   ....[0]....
.L_19:
        /*0064*/ 	.word	0x000009c0


	//----- nvinfo : EIATTR_EXIT_INSTR_OFFSETS
	.align		4
.L_20:
        /*0068*/ 	.byte	0x04, 0x1c
        /*006a*/ 	.short	(.L_22 - .L_21)


	//   ....[0]....
.L_21:
        /*006c*/ 	.word	0x000000d0


	//   ....[1]....
        /*0070*/ 	.word	0x00000940


	//   ....[2]....
        /*0074*/ 	.word	0x000009d0


	//----- nvinfo : EIATTR_CRS_STACK_SIZE
	.align		4
.L_22:
        /*0078*/ 	.byte	0x04, 0x1e
        /*007a*/ 	.short	(.L_24 - .L_23)
.L_23:
        /*007c*/ 	.word	0x00000000


	//----- nvinfo : EIATTR_CBANK_PARAM_SIZE
	.align		4
.L_24:
        /*0080*/ 	.byte	0x03, 0x19
        /*0082*/ 	.short	0x0018


	//----- nvinfo : EIATTR_PARAM_CBANK
	.align		4
        /*0084*/ 	.byte	0x04, 0x0a
        /*0086*/ 	.short	(.L_26 - .L_25)
	.align		4
.L_25:
        /*0088*/ 	.word	index@(.nv.constant0._Z8checkSumibPiS_)
        /*008c*/ 	.short	0x0380
        /*008e*/ 	.short	0x0018


	//----- nvinfo : EIATTR_SW_WAR
	.align		4
.L_26:
        /*0090*/ 	.byte	0x04, 0x36
        /*0092*/ 	.short	(.L_28 - .L_27)
.L_27:
        /*0094*/ 	.word	0x00000008
.L_28:


//--------------------- .nv.callgraph             --------------------------
	.section	.nv.callgraph,"",@"SHT_CUDA_CALLGRAPH"
	.align	4
	.sectionentsize	8
	.align		4
        /*0000*/ 	.word	0x00000000
	.align		4
        /*0004*/ 	.word	0xffffffff
	.align		4
        /*0008*/ 	.word	index@(_Z8checkSumibPiS_)
	.align		4
        /*000c*/ 	.word	index@(vprintf)
	.align		4
        /*0010*/ 	.word	0x00000000
	.align		4
        /*0014*/ 	.word	0xfffffffe
	.align		4
        /*0018*/ 	.word	0x00000000
	.align		4
        /*001c*/ 	.word	0xfffffffd
	.align		4
        /*0020*/ 	.word	0x00000000
	.align		4
        /*0024*/ 	.word	0xfffffffc


//--------------------- .nv.constant4             --------------------------
	.section	.nv.constant4,"a",@progbits
	.align	8
	.align		8
.nv.constant4:
        /*0000*/ 	.dword	vprintf
	.align		8
        /*0008*/ 	.dword	$str


//--------------------- .text._Z8checkSumibPiS_   --------------------------
	.section	.text._Z8checkSumibPiS_,"ax",@progbits
	.align	128
        .global         _Z8checkSumibPiS_
        .type           _Z8checkSumibPiS_,@function
        .size           _Z8checkSumibPiS_,(.L_x_12 - _Z8checkSumibPiS_)
        .other          _Z8checkSumibPiS_,@"STO_CUDA_ENTRY STV_DEFAULT"
_Z8checkSumibPiS_:
.text._Z8checkSumibPiS_:
[----:B------:R-:W0:Y:S01]  /*0000*/  LDC R1, c[0x0][0x37c] ;  /* 0x0000df00ff017b82 */ /* 0x000e220000000800 */
[----:B------:R-:W1:Y:S07]  /*0010*/  S2R R3, SR_TID.X ;  /* 0x0000000000037919 */ /* 0x000e6e0000002100 */
[----:B------:R-:W2:Y:S01]  /*0020*/  S2UR UR5, SR_CTAID.X ;  /* 0x00000000000579c3 */ /* 0x000ea20000002500 */
[----:B------:R-:W3:Y:S01]  /*0030*/  LDCU UR7, c[0x0][0x2fc] ;  /* 0x00005f80ff0777ac */ /* 0x000ee20008000800 */
[----:B0-----:R-:W-:Y:S01]  /*0040*/  VIADD R1, R1, 0xfffffff8 ;  /* 0xfffffff801017836 */ /* 0x001fe20000000000 */
[----:B------:R-:W2:Y:S05]  /*0050*/  LDCU UR4, c[0x0][0x360] ;  /* 0x00006c00ff0477ac */ /* 0x000eaa0008000800 */
[----:B------:R-:W0:Y:S01]  /*0060*/  LDC R5, c[0x0][0x380] ;  /* 0x0000e000ff057b82 */ /* 0x000e220000000800 */
[----:B------:R-:W4:Y:S01]  /*0070*/  LDCU UR6, c[0x0][0x2f8] ;  /* 0x00005f00ff0677ac */ /* 0x000f220008000800 */
[----:B--2---:R-:W-:Y:S01]  /*0080*/  UIMAD UR4, UR4, UR5, URZ ;  /* 0x00000005040472a4 */ /* 0x004fe2000f8e02ff */
[----:B----4-:R-:W-:-:S05]  /*0090*/  IADD3 R6, P1, PT, R1, UR6, RZ ;  /* 0x0000000601067c10 */ /* 0x010fca000ff3e0ff */
[----:B-1----:R-:W-:Y:S02]  /*00a0*/  VIADD R2, R3, UR4 ;  /* 0x0000000403027c36 */ /* 0x002fe40008000000 */
[----:B---3--:R-:W-:-:S03]  /*00b0*/  IMAD.X R7, RZ, RZ, UR7, P1 ;  /* 0x00000007ff077e24 */ /* 0x008fc600088e06ff */
[----:B0-----:R-:W-:-:S13]  /*00c0*/  ISETP.GE.AND P0, PT, R2, R5, PT ;  /* 0x000000050200720c */ /* 0x001fda0003f06270 */
[----:B------:R-:W-:Y:S05]  /*00d0*/  @P0 EXIT ;  /* 0x000000000000094d */ /* 0x000fea0003800000 */
[----:B------:R-:W-:Y:S01]  /*00e0*/  IADD3 R3, PT, PT, R3, UR4, -R5 ;  /* 0x0000000403037c10 */ /* 0x000fe2000fffe805 */
[--C-:B------:R-:W-:Y:S01]  /*00f0*/  IMAD.IADD R0, R5, 0x1, -R2.reuse ;  /* 0x0000000105007824 */ /* 0x100fe200078e0a02 */
[----:B------:R-:W0:Y:S01]  /*0100*/  LDCU.64 UR6, c[0x0][0x358] ;  /* 0x00006b00ff0677ac */ /* 0x000e220008000a00 */
[----:B------:R-:W-:Y:S01]  /*0110*/  BSSY.RECONVERGENT B0, `(.L_x_0) ;  /* 0x000003d000007945 */ /* 0x000fe20003800200 */
[----:B------:R-:W-:Y:S01]  /*0120*/  ISETP.GT.U32.AND P1, PT, R3, -0x10, PT ;  /* 0xfffffff00300780c */ /* 0x000fe20003f24070 */
[----:B------:R-:W-:Y:S01]  /*0130*/  HFMA2 R20, -RZ, RZ, 0, 0 ;  /* 0x00000000ff147431 */ /* 0x000fe200000001ff */
[----:B------:R-:W-:Y:S01]  /*0140*/  LOP3.LUT R26, R0, 0xf, RZ, 0xc0, !PT ;  /* 0x0000000f001a7812 */ /* 0x000fe200078ec0ff */
[----:B------:R-:W-:Y:S02]  /*0150*/  IMAD.MOV.U32 R11, RZ, RZ, R2 ;  /* 0x000000ffff0b7224 */ /* 0x000fe400078e0002 */
[----:B------:R-:W-:Y:S01]  /*0160*/  IMAD.MOV.U32 R3, RZ, RZ, -0x80000000 ;  /* 0x80000000ff037424 */ /* 0x000fe200078e00ff */
[----:B------:R-:W-:-:S07]  /*0170*/  ISETP.NE.AND P0, PT, R26, RZ, PT ;  /* 0x000000ff1a00720c */ /* 0x000fce0003f05270 */
[----:B------:R-:W-:Y:S06]  /*0180*/  @P1 BRA `(.L_x_1) ;  /* 0x0000000000d41947 */ /* 0x000fec0003800000 */
[----:B------:R-:W1:Y:S01]  /*0190*/  LDC.64 R4, c[0x0][0x388] ;  /* 0x0000e200ff047b82 */ /* 0x000e620000000a00 */
[----:B------:R-:W-:Y:S01]  /*01a0*/  LOP3.LUT R10, R0, 0xfffffff0, RZ, 0xc0, !PT ;  /* 0xfffffff0000a7812 */ /* 0x000fe200078ec0ff */
[----:B------:R-:W-:Y:S02]  /*01b0*/  IMAD.MOV.U32 R20, RZ, RZ, RZ ;  /* 0x000000ffff147224 */ /* 0x000fe400078e00ff */
[----:B------:R-:W-:Y:S02]  /*01c0*/  IMAD.MOV.U32 R11, RZ, RZ, R2 ;  /* 0x000000ffff0b7224 */ /* 0x000fe400078e0002 */
[----:B------:R-:W-:Y:S02]  /*01d0*/  IMAD.MOV.U32 R3, RZ, RZ, -0x80000000 ;  /* 0x80000000ff037424 */ /* 0x000fe400078e00ff */
[----:B------:R-:W-:Y:S01]  /*01e0*/  IMAD.MOV R10, RZ, RZ, -R10 ;  /* 0x000000ffff0a7224 */ /* 0x000fe200078e0a0a */
[----:B-1----:R-:W-:-:S04]  /*01f0*/  IADD3 R4, P1, PT, R4, 0x20, RZ ;  /* 0x0000002004047810 */ /* 0x002fc80007f3e0ff */
[----:B------:R-:W-:-:S09]  /*0200*/  IADD3.X R5, PT, PT, RZ, R5, RZ, P1, !PT ;  /* 0x00000005ff057210 */ /* 0x000fd20000ffe4ff */
.L_x_2:
[----:B------:R-:W-:-:S05]  /*0210*/  IMAD.WIDE R8, R11, 0x4, R4 ;  /* 0x000000040b087825 */ /* 0x000fca00078e0204 */
[----:B0-----:R-:W2:Y:S04]  /*0220*/  LDG.E R19, desc[UR6][R8.64+-0x20] ;  /* 0xffffe00608137981 */ /* 0x001ea8000c1e1900 */
[----:B------:R-:W3:Y:S04]  /*0230*/  LDG.E R21, desc[UR6][R8.64+-0x1c] ;  /* 0xffffe40608157981 */ /* 0x000ee8000c1e1900 */
[----:B------:R-:W4:Y:S04]  /*0240*/  LDG.E R25, desc[UR6][R8.64+-0x18] ;  /* 0xffffe80608197981 */ /* 0x000f28000c1e1900 */
[----:B------:R-:W5:Y:S04]  /*0250*/  LDG.E R24, desc[UR6][R8.64+-0x14] ;  /* 0xffffec0608187981 */ /* 0x000f68000c1e1900 */
[----:B------:R-:W5:Y:S04]  /*0260*/  LDG.E R12, desc[UR6][R8.64+-0x10] ;  /* 0xfffff006080c7981 */ /* 0x000f68000c1e1900 */
[----:B------:R-:W5:Y:S04]  /*0270*/  LDG.E R13, desc[UR6][R8.64+-0xc] ;  /* 0xfffff406080d7981 */ /* 0x000f68000c1e1900 */
[----:B------:R-:W5:Y:S04]  /*0280*/  LDG.E R14, desc[UR6][R8.64+-0x8] ;  /* 0xfffff806080e7981 */ /* 0x000f68000c1e1900 */
[----:B------:R-:W5:Y:S04]  /*0290*/  LDG.E R15, desc[UR6][R8.64+-0x4] ;  /* 0xfffffc06080f7981 */ /* 0x000f68000c1e1900 */
[----:B------:R-:W5:Y:S04]  /*02a0*/  LDG.E R16, desc[UR6][R8.64] ;  /* 0x0000000608107981 */ /* 0x000f68000c1e1900 */
[----:B------:R-:W5:Y:S04]  /*02b0*/  LDG.E R17, desc[UR6][R8.64+0x4] ;  /* 0x0000040608117981 */ /* 0x000f68000c1e1900 */
[----:B------:R-:W5:Y:S04]  /*02c0*/  LDG.E R18, desc[UR6][R8.64+0x8] ;  /* 0x0000080608127981 */ /* 0x000f68000c1e1900 */
[----:B------:R-:W5:Y:S01]  /*02d0*/  LDG.E R23, desc[UR6][R8.64+0x1c] ;  /* 0x00001c0608177981 */ /* 0x000f62000c1e1900 */
[----:B--2---:R-:W-:-:S03]  /*02e0*/  IADD3 R22, PT, PT, R19, R20, RZ ;  /* 0x0000001413167210 */ /* 0x004fc60007ffe0ff */
[----:B------:R-:W2:Y:S02]  /*02f0*/  LDG.E R20, desc[UR6][R8.64+0xc] ;  /* 0x00000c0608147981 */ /* 0x000ea4000c1e1900 */
[C---:B---3--:R-:W-:Y:S02]  /*0300*/  IMAD.IADD R28, R22.reuse, 0x1, R21 ;  /* 0x00000001161c7824 */ /* 0x048fe400078e0215 */
[----:B------:R-:W3:Y:S04]  /*0310*/  LDG.E R19, desc[UR6][R8.64+0x10] ;  /* 0x0000100608137981 */ /* 0x000ee8000c1e1900 */
[----:B------:R-:W3:Y:S01]  /*0320*/  LDG.E R21, desc[UR6][R8.64+0x14] ;  /* 0x0000140608157981 */ /* 0x000ee2000c1e1900 */
[----:B------:R-:W-:-:S03]  /*0330*/  VIMNMX3 R22, R22, R3, R28, !PT ;  /* 0x000000031616720f */ /* 0x000fc6000780011c */
[----:B------:R0:W3:Y:S01]  /*0340*/  LDG.E R3, desc[UR6][R8.64+0x18] ;  /* 0x0000180608037981 */ /* 0x0000e2000c1e1900 */
[----:B----4-:R-:W-:-:S04]  /*0350*/  IMAD.IADD R25, R28, 0x1, R25 ;  /* 0x000000011c197824 */ /* 0x010fc800078e0219 */
[----:B-----5:R-:W-:-:S05]  /*0360*/  IMAD.IADD R27, R25, 0x1, R24 ;  /* 0x00000001191b7824 */ /* 0x020fca00078e0218 */
[----:B------:R-:W-:-:S05]  /*0370*/  IADD3 R12, PT, PT, R27, R12, RZ ;  /* 0x0000000c1b0c7210 */ /* 0x000fca0007ffe0ff */
[----:B------:R-:W-:-:S04]  /*0380*/  IMAD.IADD R13, R12, 0x1, R13 ;  /* 0x000000010c0d7824 */ /* 0x000fc800078e020d */
[----:B------:R-:W-:-:S04]  /*0390*/  IMAD.IADD R14, R13, 0x1, R14 ;  /* 0x000000010d0e7824 */ /* 0x000fc800078e020e */
[----:B------:R-:W-:-:S05]  /*03a0*/  IMAD.IADD R15, R14, 0x1, R15 ;  /* 0x000000010e0f7824 */ /* 0x000fca00078e020f */
[----:B------:R-:W-:Y:S02]  /*03b0*/  IADD3 R16, PT, PT, R15, R16, RZ ;  /* 0x000000100f107210 */ /* 0x000fe40007ffe0ff */
[----:B------:R-:W-:-:S03]  /*03c0*/  VIMNMX3 R22, R25, R22, R27, !PT ;  /* 0x000000161916720f */ /* 0x000fc6000780011b */
[----:B------:R-:W-:-:S04]  /*03d0*/  IMAD.IADD R17, R16, 0x1, R17 ;  /* 0x0000000110117824 */ /* 0x000fc800078e0211 */
[----:B------:R-:W-:Y:S01]  /*03e0*/  IMAD.IADD R25, R17, 0x1, R18 ;  /* 0x0000000111197824 */ /* 0x000fe200078e0212 */
[----:B------:R-:W-:Y:S01]  /*03f0*/  VIMNMX3 R22, R12, R22, R13, !PT ;  /* 0x000000160c16720f */ /* 0x000fe2000780010d */
[----:B------:R-:W-:-:S03]  /*0400*/  VIADD R10, R10, 0x10 ;  /* 0x000000100a0a7836 */ /* 0x000fc60000000000 */
[----:B------:R-:W-:Y:S02]  /*0410*/  VIMNMX3 R22, R14, R22, R15, !PT ;  /* 0x000000160e16720f */ /* 0x000fe4000780010f */
[----:B------:R-:W-:Y:S02]  /*0420*/  ISETP.NE.AND P1, PT, R10, RZ, PT ;  /* 0x000000ff0a00720c */ /* 0x000fe40003f25270 */
[----:B------:R-:W-:Y:S01]  /*0430*/  VIMNMX3 R22, R16, R22, R17, !PT ;  /* 0x000000161016720f */ /* 0x000fe20007800111 */
[----:B------:R-:W-:Y:S02]  /*0440*/  VIADD R11, R11, 0x10 ;  /* 0x000000100b0b7836 */ /* 0x000fe40000000000 */
[----:B--2---:R-:W-:-:S05]  /*0450*/  IMAD.IADD R20, R25, 0x1, R20 ;  /* 0x0000000119147824 */ /* 0x004fca00078e0214 */
[----:B---3--:R-:W-:-:S05]  /*0460*/  IADD3 R19, PT, PT, R20, R19, RZ ;  /* 0x0000001314137210 */ /* 0x008fca0007ffe0ff */
[----:B0-----:R-:W-:Y:S01]  /*0470*/  IMAD.IADD R8, R19, 0x1, R21 ;  /* 0x0000000113087824 */ /* 0x001fe200078e0215 */
[----:B------:R-:W-:-:S03]  /*0480*/  VIMNMX3 R22, R25, R22, R20, !PT ;  /* 0x000000161916720f */ /* 0x000fc60007800114 */
[----:B------:R-:W-:Y:S01]  /*0490*/  IMAD.IADD R12, R8, 0x1, R3 ;  /* 0x00000001080c7824 */ /* 0x000fe200078e0203 */
[----:B------:R-:W-:-:S04]  /*04a0*/  VIMNMX3 R3, R19, R22, R8, !PT ;  /* 0x000000161303720f */ /* 0x000fc80007800108 */
[----:B------:R-:W-:-:S04]  /*04b0*/  IADD3 R20, PT, PT, R12, R23, RZ ;  /* 0x000000170c147210 */ /* 0x000fc80007ffe0ff */
[----:B------:R-:W-:Y:S01]  /*04c0*/  VIMNMX3 R3, R12, R3, R20, !PT ;  /* 0x000000030c03720f */ /* 0x000fe20007800114 */
[----:B------:R-:W-:Y:S06]  /*04d0*/  @P1 BRA `(.L_x_2) ;  /* 0xfffffffc004c1947 */ /* 0x000fec000383ffff */
.L_x_1:
[----:B0-----:R-:W-:Y:S05]  /*04e0*/  BSYNC.RECONVERGENT B0 ;  /* 0x0000000000007941 */ /* 0x001fea0003800200 */
.L_x_0:
[----:B------:R-:W-:Y:S04]  /*04f0*/  BSSY.RECONVERGENT B0, `(.L_x_3) ;  /* 0x000003e000007945 */ /* 0x000fe80003800200 */
[----:B------:R-:W-:Y:S05]  /*0500*/  @!P0 BRA `(.L_x_4) ;  /* 0x0000000000f08947 */ /* 0x000fea0003800000 */
[----:B------:R-:W-:Y:S01]  /*0510*/  ISETP.GE.U32.AND P0, PT, R26, 0x8, PT ;  /* 0x000000081a00780c */ /* 0x000fe20003f06070 */
[----:B------:R-:W-:Y:S01]  /*0520*/  BSSY.RECONVERGENT B1, `(.L_x_5) ;  /* 0x000001b000017945 */ /* 0x000fe20003800200 */
[----:B------:R-:W-:-:S04]  /*0530*/  LOP3.LUT R14, R0, 0x7, RZ, 0xc0, !PT ;  /* 0x00000007000e7812 */ /* 0x000fc800078ec0ff */
[----:B------:R-:W-:-:S07]  /*0540*/  ISETP.NE.AND P1, PT, R14, RZ, PT ;  /* 0x000000ff0e00720c */ /* 0x000fce0003f25270 */
[----:B------:R-:W-:Y:S06]  /*0550*/  @!P0 BRA `(.L_x_6) ;  /* 0x00000000005c8947 */ /* 0x000fec0003800000 */
[----:B------:R-:W0:Y:S02]  /*0560*/  LDC.64 R4, c[0x0][0x388] ;  /* 0x0000e200ff047b82 */ /* 0x000e240000000a00 */
[----:B0-----:R-:W-:-:S05]  /*0570*/  IMAD.WIDE R4, R11, 0x4, R4 ;  /* 0x000000040b047825 */ /* 0x001fca00078e0204 */
[----:B------:R-:W2:Y:S04]  /*0580*/  LDG.E R9, desc[UR6][R4.64] ;  /* 0x0000000604097981 */ /* 0x000ea8000c1e1900 */
[----:B------:R-:W3:Y:S04]  /*0590*/  LDG.E R13, desc[UR6][R4.64+0x4] ;  /* 0x00000406040d7981 */ /* 0x000ee8000c1e1900 */
[----:B------:R-:W4:Y:S04]  /*05a0*/  LDG.E R8, desc[UR6][R4.64+0x8] ;  /* 0x0000080604087981 */ /* 0x000f28000c1e1900 */
[----:B------:R-:W5:Y:S04]  /*05b0*/  LDG.E R15, desc[UR6][R4.64+0xc] ;  /* 0x00000c06040f7981 */ /* 0x000f68000c1e1900 */
[----:B------:R-:W5:Y:S04]  /*05c0*/  LDG.E R10, desc[UR6][R4.64+0x10] ;  /* 0x00001006040a7981 */ /* 0x000f68000c1e1900 */
[----:B------:R-:W5:Y:S04]  /*05d0*/  LDG.E R17, desc[UR6][R4.64+0x14] ;  /* 0x0000140604117981 */ /* 0x000f68000c1e1900 */
[----:B------:R-:W5:Y:S04]  /*05e0*/  LDG.E R12, desc[UR6][R4.64+0x18] ;  /* 0x00001806040c7981 */ /* 0x000f68000c1e1900 */
[----:B------:R-:W5:Y:S01]  /*05f0*/  LDG.E R19, desc[UR6][R4.64+0x1c] ;  /* 0x00001c0604137981 */ /* 0x000f62000c1e1900 */
[----:B------:R-:W-:-:S02]  /*0600*/  VIADD R11, R11, 0x8 ;  /* 0x000000080b0b7836 */ /* 0x000fc40000000000 */
[----:B--2---:R-:W-:-:S04]  /*0610*/  IMAD.IADD R20, R20, 0x1, R9 ;  /* 0x0000000114147824 */ /* 0x004fc800078e0209 */
[----:B---3--:R-:W-:-:S05]  /*0620*/  IMAD.IADD R13, R20, 0x1, R13 ;  /* 0x00000001140d7824 */ /* 0x008fca00078e020d */
[----:B----4-:R-:W-:Y:S02]  /*0630*/  IADD3 R8, PT, PT, R13, R8, RZ ;  /* 0x000000080d087210 */ /* 0x010fe40007ffe0ff */
[----:B------:R-:W-:-:S03]  /*0640*/  VIMNMX3 R3, R20, R3, R13, !PT ;  /* 0x000000031403720f */ /* 0x000fc6000780010d */
[----:B-----5:R-:W-:-:S04]  /*0650*/  IMAD.IADD R15, R8, 0x1, R15 ;  /* 0x00000001080f7824 */ /* 0x020fc800078e020f */
[----:B------:R-:W-:Y:S01]  /*0660*/  IMAD.IADD R10, R15, 0x1, R10 ;  /* 0x000000010f0a7824 */ /* 0x000fe200078e020a */
[----:B------:R-:W-:-:S03]  /*0670*/  VIMNMX3 R3, R8, R3, R15, !PT ;  /* 0x000000030803720f */ /* 0x000fc6000780010f */
[----:B------:R-:W-:-:S05]  /*0680*/  IMAD.IADD R17, R10, 0x1, R17 ;  /* 0x000000010a117824 */ /* 0x000fca00078e0211 */
[----:B------:R-:W-:Y:S02]  /*0690*/  IADD3 R12, PT, PT, R17, R12, RZ ;  /* 0x0000000c110c7210 */ /* 0x000fe40007ffe0ff */
[----:B------:R-:W-:-:S03]  /*06a0*/  VIMNMX3 R3, R10, R3, R17, !PT ;  /* 0x000000030a03720f */ /* 0x000fc60007800111 */
[----:B------:R-:W-:-:S05]  /*06b0*/  IMAD.IADD R20, R12, 0x1, R19 ;  /* 0x000000010c147824 */ /* 0x000fca00078e0213 */
[----:B------:R-:W-:-:S07]  /*06c0*/  VIMNMX3 R3, R12, R3, R20, !PT ;  /* 0x000000030c03720f */ /* 0x000fce0007800114 */
.L_x_6:
[----:B------:R-:W-:Y:S05]  /*06d0*/  BSYNC.RECONVERGENT B1 ;  /* 0x0000000000017941 */ /* 0x000fea0003800200 */
.L_x_5:
        /* <DEDUP_REMOVED lines=11> */
[----:B------:R-:W5:Y:S01]  /*0790*/  LDG.E R15, desc[UR6][R4.64+0xc] ;  /* 0x00000c06040f7981 */ /* 0x000f62000c1e1900 */
[----:B------:R-:W-:-:S02]  /*07a0*/  VIADD R11, R11, 0x4 ;  /* 0x000000040b0b7836 */ /* 0x000fc40000000000 */
[----:B--2---:R-:W-:-:S05]  /*07b0*/  IMAD.IADD R20, R20, 0x1, R9 ;  /* 0x0000000114147824 */ /* 0x004fca00078e0209 */
[----:B---3--:R-:W-:-:S04]  /*07c0*/  IADD3 R13, PT, PT, R20, R13, RZ ;  /* 0x0000000d140d7210 */ /* 0x008fc80007ffe0ff */
[----:B------:R-:W-:Y:S01]  /*07d0*/  VIMNMX3 R3, R20, R3, R13, !PT ;  /* 0x000000031403720f */ /* 0x000fe2000780010d */
[----:B----4-:R-:W-:-:S04]  /*07e0*/  IMAD.IADD R8, R13, 0x1, R8 ;  /* 0x000000010d087824 */ /* 0x010fc800078e0208 */
[----:B-----5:R-:W-:-:S05]  /*07f0*/  IMAD.IADD R20, R8, 0x1, R15 ;  /* 0x0000000108147824 */ /* 0x020fca00078e020f */
[----:B------:R-:W-:-:S07]  /*0800*/  VIMNMX3 R3, R8, R3, R20, !PT ;  /* 0x000000030803720f */ /* 0x000fce0007800114 */
.L_x_8:
[----:B------:R-:W-:Y:S05]  /*0810*/  BSYNC.RECONVERGENT B1 ;  /* 0x0000000000017941 */ /* 0x000fea0003800200 */
.L_x_7:
[----:B------:R-:W-:Y:S05]  /*0820*/  @!P1 BRA `(.L_x_4) ;  /* 0x0000000000289947 */ /* 0x000fea0003800000 */
[----:B------:R-:W0:Y:S01]  /*0830*/  LDC.64 R8, c[0x0][0x388] ;  /* 0x0000e200ff087b82 */ /* 0x000e220000000a00 */
[----:B------:R-:W-:-:S07]  /*0840*/  IADD3 R0, PT, PT, -R0, RZ, RZ ;  /* 0x000000ff00007210 */ /* 0x000fce0007ffe1ff */
.L_x_9:
[----:B0-----:R-:W-:-:S06]  /*0850*/  IMAD.WIDE R4, R11, 0x4, R8 ;  /* 0x000000040b047825 */ /* 0x001fcc00078e0208 */
[----:B------:R-:W2:Y:S01]  /*0860*/  LDG.E R5, desc[UR6][R4.64] ;  /* 0x0000000604057981 */ /* 0x000ea2000c1e1900 */
[----:B------:R-:W-:Y:S02]  /*0870*/  VIADD R0, R0, 0x1 ;  /* 0x0000000100007836 */ /* 0x000fe40000000000 */
[----:B------:R-:W-:-:S03]  /*0880*/  VIADD R11, R11, 0x1 ;  /* 0x000000010b0b7836 */ /* 0x000fc60000000000 */
[----:B------:R-:W-:Y:S01]  /*0890*/  ISETP.NE.AND P0, PT, R0, RZ, PT ;  /* 0x000000ff0000720c */ /* 0x000fe20003f05270 */
[----:B--2---:R-:W-:-:S05]  /*08a0*/  IMAD.IADD R20, R5, 0x1, R20 ;  /* 0x0000000105147824 */ /* 0x004fca00078e0214 */
[----:B------:R-:W-:-:S07]  /*08b0*/  VIMNMX R3, PT, PT, R20, R3, !PT ;  /* 0x0000000314037248 */ /* 0x000fce0007fe0100 */
[----:B------:R-:W-:Y:S05]  /*08c0*/  @P0 BRA `(.L_x_9) ;  /* 0xfffffffc00e00947 */ /* 0x000fea000383ffff */
.L_x_4:
[----:B------:R-:W-:Y:S05]  /*08d0*/  BSYNC.RECONVERGENT B0 ;  /* 0x0000000000007941 */ /* 0x000fea0003800200 */
.L_x_3:
[----:B------:R-:W0:Y:S01]  /*08e0*/  LDCU.U8 UR4, c[0x0][0x384] ;  /* 0x00007080ff0477ac */ /* 0x000e220008000000 */
[----:B------:R-:W1:Y:S01]  /*08f0*/  LDC.64 R4, c[0x0][0x390] ;  /* 0x0000e400ff047b82 */ /* 0x000e620000000a00 */
[----:B0-----:R-:W-:-:S06]  /*0900*/  UPRMT UR4, UR4, 0x8880, URZ ;  /* 0x0000888004047896 */ /* 0x001fcc00080000ff */
[----:B------:R-:W-:Y:S01]  /*0910*/  ISETP.NE.AND P0, PT, RZ, UR4, PT ;  /* 0x00000004ff007c0c */ /* 0x000fe2000bf05270 */
[----:B-1----:R-:W-:-:S05]  /*0920*/  IMAD.WIDE R4, R2, 0x4, R4 ;  /* 0x0000000402047825 */ /* 0x002fca00078e0204 */
[----:B------:R0:W-:Y:S07]  /*0930*/  STG.E desc[UR6][R4.64], R3 ;  /* 0x0000000304007986 */ /* 0x0001ee000c101906 */
[----:B------:R-:W-:Y:S05]  /*0940*/  @!P0 EXIT ;  /* 0x000000000000894d */ /* 0x000fea0003800000 */
[----:B------:R-:W-:Y:S01]  /*0950*/  MOV R0, 0x0 ;  /* 0x0000000000007802 */ /* 0x000fe20000000f00 */
[----:B------:R1:W-:Y:S01]  /*0960*/  STL.64 [R1], R2 ;  /* 0x0000000201007387 */ /* 0x0003e20000100a00 */
[----:B------:R-:W0:Y:S02]  /*0970*/  LDCU.64 UR4, c[0x4][0x8] ;  /* 0x01000100ff0477ac */ /* 0x000e240008000a00 */
[----:B------:R1:W2:Y:S01]  /*0980*/  LDC.64 R8, c[0x4][R0] ;  /* 0x0100000000087b82 */ /* 0x0002a20000000a00 */
[----:B0-----:R-:W-:Y:S01]  /*0990*/  MOV R4, UR4 ;  /* 0x0000000400047c02 */ /* 0x001fe20008000f00 */
[----:B-1----:R-:W-:-:S07]  /*09a0*/  IMAD.U32 R5, RZ, RZ, UR5 ;  /* 0x00000005ff057e24 */ /* 0x002fce000f8e00ff */
[----:B------:R-:W-:-:S07]  /*09b0*/  LEPC R20, `(.L_x_10) ;  /* 0x000000001014794e */ /* 0x000fce0000000000 */
[----:B--2---:R-:W-:Y:S05]  /*09c0*/  CALL.ABS.NOINC R8 ;  /* 0x0000000008007343 */ /* 0x004fea0003c00000 */
.L_x_10:
[----:B------:R-:W-:Y:S05]  /*09d0*/  EXIT ;  /* 0x000000000000794d */ /* 0x000fea0003800000 */
.L_x_11:
[----:B------:R-:W-:-:S00]  /*09e0*/  BRA `(.L_x_11) ;  /* 0xfffffffc00fc7947 */ /* 0x000fc0000383ffff */
[----:B------:R-:W-:-:S00]  /*09f0*/  NOP ;  /* 0x0000000000007918 */ /* 0x000fc00000000000 */
        /* <DEDUP_REMOVED lines=8> */
.L_x_12:


//--------------------- .nv.global.init           --------------------------
	.section	.nv.global.init,"aw",@progbits
.nv.global.init:
	.type		$str,@object
	.size		$str,(.L_0 - $str)
$str:
        /*0000*/ 	.byte	0x49, 0x27, 0x6d, 0x20, 0x74, 0x68, 0x72, 0x65, 0x61, 0x64, 0x20, 0x25, 0x64, 0x2e, 0x20, 0x54
        /*0010*/ 	.byte	0x68, 0x65, 0x20, 0x6d, 0x61, 0x78, 0x69, 0x6d, 0x75, 0x6d, 0x20, 0x73, 0x75, 0x6d, 0x20, 0x49
        /*0020*/ 	.byte	0x20, 0x66, 0x6f, 0x75, 0x6e, 0x64, 0x20, 0x69, 0x73, 0x20, 0x25, 0x64, 0x2e, 0x0a, 0x00
.L_0:


//--------------------- .nv.shared.reserved.0     --------------------------
	.section	.nv.shared.reserved.0,"aw",@nobits
	.weak		__nv_reservedSMEM_offset_0_alias
	.size		__nv_reservedSMEM_offset_0_alias, 0, 64
	.other		__nv_reservedSMEM_offset_0_alias,@"STO_CUDA_RESERVED_SHARED STV_DEFAULT"
__nv_reservedSMEM_offset_0_alias:
	.zero		0
	.zero		64


//--------------------- .nv.constant0._Z8checkSumibPiS_ --------------------------
	.section	.nv.constant0._Z8checkSumibPiS_,"a",@progbits
	.sectionflags	@""
	.align	4
.nv.constant0._Z8checkSumibPiS_:
	.zero		920


//--------------------- SYMBOLS --------------------------

	.type		.nv.reservedSmem.offset0,@object
	.size		.nv.reservedSmem.offset0,0x4
	.type		vprintf,@function
